//
// Generated by NVIDIA NVVM Compiler
//
// Compiler Build ID: CL-36424714
// Cuda compilation tools, release 13.0, V13.0.88
// Based on NVVM 20.0.0
//

.version 9.0
.target sm_100
.address_size 64

	// .globl	_Z14mul_matrix_gpuPdS_S_i
// _ZZ14mul_matrix_gpuPdS_S_iE4ds_M has been demoted
// _ZZ14mul_matrix_gpuPdS_S_iE4ds_N has been demoted

.visible .entry _Z14mul_matrix_gpuPdS_S_i(
	.param .u64 .ptr .align 1 _Z14mul_matrix_gpuPdS_S_i_param_0,
	.param .u64 .ptr .align 1 _Z14mul_matrix_gpuPdS_S_i_param_1,
	.param .u64 .ptr .align 1 _Z14mul_matrix_gpuPdS_S_i_param_2,
	.param .u32 _Z14mul_matrix_gpuPdS_S_i_param_3
)
{
	.reg .pred 	%p<8>;
	.reg .b32 	%r<76>;
	.reg .b64 	%rd<40>;
	.reg .b64 	%fd<200>;
	// demoted variable
	.shared .align 8 .b8 _ZZ14mul_matrix_gpuPdS_S_iE4ds_M[512];
	// demoted variable
	.shared .align 8 .b8 _ZZ14mul_matrix_gpuPdS_S_iE4ds_N[512];
	ld.param.u32 	%r34, [_Z14mul_matrix_gpuPdS_S_i_param_3];
	mov.u32 	%r35, %ctaid.x;
	mov.u32 	%r36, %ctaid.y;
	mov.u32 	%r1, %tid.x;
	mov.u32 	%r2, %tid.y;
	shl.b32 	%r37, %r36, 3;
	add.s32 	%r3, %r37, %r2;
	shl.b32 	%r4, %r35, 3;
	add.s32 	%r5, %r4, %r1;
	shr.s32 	%r38, %r34, 31;
	shr.u32 	%r39, %r38, 29;
	add.s32 	%r40, %r34, %r39;
	shr.s32 	%r6, %r40, 3;
	setp.lt.s32 	%p1, %r34, 8;
	mov.f64 	%fd199, 0d0000000000000000;
	@%p1 bra 	$L__BB0_9;
	mad.lo.s32 	%r7, %r34, %r3, %r1;
	shl.b32 	%r42, %r2, 6;
	mov.u32 	%r43, _ZZ14mul_matrix_gpuPdS_S_iE4ds_M;
	add.s32 	%r8, %r43, %r42;
	shl.b32 	%r44, %r1, 3;
	add.s32 	%r9, %r8, %r44;
	mov.u32 	%r45, _ZZ14mul_matrix_gpuPdS_S_iE4ds_N;
	add.s32 	%r11, %r45, %r44;
	add.s32 	%r10, %r11, %r42;
	add.s32 	%r46, %r6, -1;
	setp.lt.u32 	%p2, %r46, 3;
	mov.f64 	%fd199, 0d0000000000000000;
	mov.b32 	%r75, 0;
	@%p2 bra 	$L__BB0_4;
	and.b32  	%r75, %r6, 268435452;
	neg.s32 	%r73, %r75;
	add.s32 	%r48, %r2, 24;
	mad.lo.s32 	%r49, %r34, %r48, %r1;
	add.s32 	%r71, %r49, %r4;
	add.s32 	%r50, %r2, 16;
	mad.lo.s32 	%r51, %r34, %r50, %r1;
	add.s32 	%r70, %r51, %r4;
	add.s32 	%r52, %r2, 8;
	mad.lo.s32 	%r53, %r34, %r52, %r1;
	add.s32 	%r69, %r53, %r4;
	mad.lo.s32 	%r54, %r2, %r34, %r1;
	add.s32 	%r68, %r54, %r4;
	mov.f64 	%fd199, 0d0000000000000000;
	mov.u32 	%r72, %r7;
$L__BB0_3:
	.pragma "nounroll";
	ld.param.u64 	%rd36, [_Z14mul_matrix_gpuPdS_S_i_param_1];
	ld.param.u64 	%rd33, [_Z14mul_matrix_gpuPdS_S_i_param_0];
	cvta.to.global.u64 	%rd4, %rd33;
	mul.wide.s32 	%rd5, %r72, 8;
	add.s64 	%rd6, %rd4, %rd5;
	ld.global.f64 	%fd14, [%rd6];
	st.shared.f64 	[%r9], %fd14;
	cvta.to.global.u64 	%rd7, %rd36;
	mul.wide.u32 	%rd8, %r68, 8;
	add.s64 	%rd9, %rd7, %rd8;
	ld.global.f64 	%fd15, [%rd9];
	st.shared.f64 	[%r10], %fd15;
	bar.sync 	0;
	ld.shared.f64 	%fd16, [%r8];
	ld.shared.f64 	%fd17, [%r11];
	fma.rn.f64 	%fd18, %fd16, %fd17, %fd199;
	ld.shared.f64 	%fd19, [%r8+8];
	ld.shared.f64 	%fd20, [%r11+64];
	fma.rn.f64 	%fd21, %fd19, %fd20, %fd18;
	ld.shared.f64 	%fd22, [%r8+16];
	ld.shared.f64 	%fd23, [%r11+128];
	fma.rn.f64 	%fd24, %fd22, %fd23, %fd21;
	ld.shared.f64 	%fd25, [%r8+24];
	ld.shared.f64 	%fd26, [%r11+192];
	fma.rn.f64 	%fd27, %fd25, %fd26, %fd24;
	ld.shared.f64 	%fd28, [%r8+32];
	ld.shared.f64 	%fd29, [%r11+256];
	fma.rn.f64 	%fd30, %fd28, %fd29, %fd27;
	ld.shared.f64 	%fd31, [%r8+40];
	ld.shared.f64 	%fd32, [%r11+320];
	fma.rn.f64 	%fd33, %fd31, %fd32, %fd30;
	ld.shared.f64 	%fd34, [%r8+48];
	ld.shared.f64 	%fd35, [%r11+384];
	fma.rn.f64 	%fd36, %fd34, %fd35, %fd33;
	ld.shared.f64 	%fd37, [%r8+56];
	ld.shared.f64 	%fd38, [%r11+448];
	fma.rn.f64 	%fd39, %fd37, %fd38, %fd36;
	bar.sync 	0;
	ld.global.f64 	%fd40, [%rd6+64];
	st.shared.f64 	[%r9], %fd40;
	mul.wide.u32 	%rd10, %r69, 8;
	add.s64 	%rd11, %rd7, %rd10;
	ld.global.f64 	%fd41, [%rd11];
	st.shared.f64 	[%r10], %fd41;
	bar.sync 	0;
	ld.shared.f64 	%fd42, [%r8];
	ld.shared.f64 	%fd43, [%r11];
	fma.rn.f64 	%fd44, %fd42, %fd43, %fd39;
	ld.shared.f64 	%fd45, [%r8+8];
	ld.shared.f64 	%fd46, [%r11+64];
	fma.rn.f64 	%fd47, %fd45, %fd46, %fd44;
	ld.shared.f64 	%fd48, [%r8+16];
	ld.shared.f64 	%fd49, [%r11+128];
	fma.rn.f64 	%fd50, %fd48, %fd49, %fd47;
	ld.shared.f64 	%fd51, [%r8+24];
	ld.shared.f64 	%fd52, [%r11+192];
	fma.rn.f64 	%fd53, %fd51, %fd52, %fd50;
	ld.shared.f64 	%fd54, [%r8+32];
	ld.shared.f64 	%fd55, [%r11+256];
	fma.rn.f64 	%fd56, %fd54, %fd55, %fd53;
	ld.shared.f64 	%fd57, [%r8+40];
	ld.shared.f64 	%fd58, [%r11+320];
	fma.rn.f64 	%fd59, %fd57, %fd58, %fd56;
	ld.shared.f64 	%fd60, [%r8+48];
	ld.shared.f64 	%fd61, [%r11+384];
	fma.rn.f64 	%fd62, %fd60, %fd61, %fd59;
	ld.shared.f64 	%fd63, [%r8+56];
	ld.shared.f64 	%fd64, [%r11+448];
	fma.rn.f64 	%fd65, %fd63, %fd64, %fd62;
	bar.sync 	0;
	ld.global.f64 	%fd66, [%rd6+128];
	st.shared.f64 	[%r9], %fd66;
	mul.wide.u32 	%rd12, %r70, 8;
	add.s64 	%rd13, %rd7, %rd12;
	ld.global.f64 	%fd67, [%rd13];
	st.shared.f64 	[%r10], %fd67;
	bar.sync 	0;
	ld.shared.f64 	%fd68, [%r8];
	ld.shared.f64 	%fd69, [%r11];
	fma.rn.f64 	%fd70, %fd68, %fd69, %fd65;
	ld.shared.f64 	%fd71, [%r8+8];
	ld.shared.f64 	%fd72, [%r11+64];
	fma.rn.f64 	%fd73, %fd71, %fd72, %fd70;
	ld.shared.f64 	%fd74, [%r8+16];
	ld.shared.f64 	%fd75, [%r11+128];
	fma.rn.f64 	%fd76, %fd74, %fd75, %fd73;
	ld.shared.f64 	%fd77, [%r8+24];
	ld.shared.f64 	%fd78, [%r11+192];
	fma.rn.f64 	%fd79, %fd77, %fd78, %fd76;
	ld.shared.f64 	%fd80, [%r8+32];
	ld.shared.f64 	%fd81, [%r11+256];
	fma.rn.f64 	%fd82, %fd80, %fd81, %fd79;
	ld.shared.f64 	%fd83, [%r8+40];
	ld.shared.f64 	%fd84, [%r11+320];
	fma.rn.f64 	%fd85, %fd83, %fd84, %fd82;
	ld.shared.f64 	%fd86, [%r8+48];
	ld.shared.f64 	%fd87, [%r11+384];
	fma.rn.f64 	%fd88, %fd86, %fd87, %fd85;
	ld.shared.f64 	%fd89, [%r8+56];
	ld.shared.f64 	%fd90, [%r11+448];
	fma.rn.f64 	%fd91, %fd89, %fd90, %fd88;
	bar.sync 	0;
	ld.global.f64 	%fd92, [%rd6+192];
	st.shared.f64 	[%r9], %fd92;
	mul.wide.u32 	%rd14, %r71, 8;
	add.s64 	%rd15, %rd7, %rd14;
	ld.global.f64 	%fd93, [%rd15];
	st.shared.f64 	[%r10], %fd93;
	bar.sync 	0;
	ld.shared.f64 	%fd94, [%r8];
	ld.shared.f64 	%fd95, [%r11];
	fma.rn.f64 	%fd96, %fd94, %fd95, %fd91;
	ld.shared.f64 	%fd97, [%r8+8];
	ld.shared.f64 	%fd98, [%r11+64];
	fma.rn.f64 	%fd99, %fd97, %fd98, %fd96;
	ld.shared.f64 	%fd100, [%r8+16];
	ld.shared.f64 	%fd101, [%r11+128];
	fma.rn.f64 	%fd102, %fd100, %fd101, %fd99;
	ld.shared.f64 	%fd103, [%r8+24];
	ld.shared.f64 	%fd104, [%r11+192];
	fma.rn.f64 	%fd105, %fd103, %fd104, %fd102;
	ld.shared.f64 	%fd106, [%r8+32];
	ld.shared.f64 	%fd107, [%r11+256];
	fma.rn.f64 	%fd108, %fd106, %fd107, %fd105;
	ld.shared.f64 	%fd109, [%r8+40];
	ld.shared.f64 	%fd110, [%r11+320];
	fma.rn.f64 	%fd111, %fd109, %fd110, %fd108;
	ld.shared.f64 	%fd112, [%r8+48];
	ld.shared.f64 	%fd113, [%r11+384];
	fma.rn.f64 	%fd114, %fd112, %fd113, %fd111;
	ld.shared.f64 	%fd115, [%r8+56];
	ld.shared.f64 	%fd116, [%r11+448];
	fma.rn.f64 	%fd199, %fd115, %fd116, %fd114;
	bar.sync 	0;
	add.s32 	%r73, %r73, 4;
	add.s32 	%r72, %r72, 32;
	shl.b32 	%r55, %r34, 5;
	add.s32 	%r71, %r71, %r55;
	add.s32 	%r70, %r70, %r55;
	add.s32 	%r69, %r69, %r55;
	add.s32 	%r68, %r68, %r55;
	setp.ne.s32 	%p3, %r73, 0;
	@%p3 bra 	$L__BB0_3;
$L__BB0_4:
	and.b32  	%r31, %r6, 3;
	setp.eq.s32 	%p4, %r31, 0;
	@%p4 bra 	$L__BB0_9;
	setp.eq.s32 	%p5, %r31, 1;
	@%p5 bra 	$L__BB0_7;
	ld.param.u64 	%rd37, [_Z14mul_matrix_gpuPdS_S_i_param_1];
	ld.param.u64 	%rd34, [_Z14mul_matrix_gpuPdS_S_i_param_0];
	shl.b32 	%r56, %r75, 3;
	add.s32 	%r57, %r7, %r56;
	cvta.to.global.u64 	%rd16, %rd34;
	mul.wide.s32 	%rd17, %r57, 8;
	add.s64 	%rd18, %rd16, %rd17;
	ld.global.f64 	%fd118, [%rd18];
	st.shared.f64 	[%r9], %fd118;
	add.s32 	%r58, %r56, %r2;
	mad.lo.s32 	%r59, %r58, %r34, %r5;
	cvta.to.global.u64 	%rd19, %rd37;
	mul.wide.u32 	%rd20, %r59, 8;
	add.s64 	%rd21, %rd19, %rd20;
	ld.global.f64 	%fd119, [%rd21];
	st.shared.f64 	[%r10], %fd119;
	bar.sync 	0;
	ld.shared.f64 	%fd120, [%r8];
	ld.shared.f64 	%fd121, [%r11];
	fma.rn.f64 	%fd122, %fd120, %fd121, %fd199;
	ld.shared.f64 	%fd123, [%r8+8];
	ld.shared.f64 	%fd124, [%r11+64];
	fma.rn.f64 	%fd125, %fd123, %fd124, %fd122;
	ld.shared.f64 	%fd126, [%r8+16];
	ld.shared.f64 	%fd127, [%r11+128];
	fma.rn.f64 	%fd128, %fd126, %fd127, %fd125;
	ld.shared.f64 	%fd129, [%r8+24];
	ld.shared.f64 	%fd130, [%r11+192];
	fma.rn.f64 	%fd131, %fd129, %fd130, %fd128;
	ld.shared.f64 	%fd132, [%r8+32];
	ld.shared.f64 	%fd133, [%r11+256];
	fma.rn.f64 	%fd134, %fd132, %fd133, %fd131;
	ld.shared.f64 	%fd135, [%r8+40];
	ld.shared.f64 	%fd136, [%r11+320];
	fma.rn.f64 	%fd137, %fd135, %fd136, %fd134;
	ld.shared.f64 	%fd138, [%r8+48];
	ld.shared.f64 	%fd139, [%r11+384];
	fma.rn.f64 	%fd140, %fd138, %fd139, %fd137;
	ld.shared.f64 	%fd141, [%r8+56];
	ld.shared.f64 	%fd142, [%r11+448];
	fma.rn.f64 	%fd143, %fd141, %fd142, %fd140;
	bar.sync 	0;
	ld.global.f64 	%fd144, [%rd18+64];
	st.shared.f64 	[%r9], %fd144;
	add.s32 	%r60, %r58, 8;
	mad.lo.s32 	%r61, %r60, %r34, %r5;
	mul.wide.u32 	%rd22, %r61, 8;
	add.s64 	%rd23, %rd19, %rd22;
	ld.global.f64 	%fd145, [%rd23];
	st.shared.f64 	[%r10], %fd145;
	bar.sync 	0;
	ld.shared.f64 	%fd146, [%r8];
	ld.shared.f64 	%fd147, [%r11];
	fma.rn.f64 	%fd148, %fd146, %fd147, %fd143;
	ld.shared.f64 	%fd149, [%r8+8];
	ld.shared.f64 	%fd150, [%r11+64];
	fma.rn.f64 	%fd151, %fd149, %fd150, %fd148;
	ld.shared.f64 	%fd152, [%r8+16];
	ld.shared.f64 	%fd153, [%r11+128];
	fma.rn.f64 	%fd154, %fd152, %fd153, %fd151;
	ld.shared.f64 	%fd155, [%r8+24];
	ld.shared.f64 	%fd156, [%r11+192];
	fma.rn.f64 	%fd157, %fd155, %fd156, %fd154;
	ld.shared.f64 	%fd158, [%r8+32];
	ld.shared.f64 	%fd159, [%r11+256];
	fma.rn.f64 	%fd160, %fd158, %fd159, %fd157;
	ld.shared.f64 	%fd161, [%r8+40];
	ld.shared.f64 	%fd162, [%r11+320];
	fma.rn.f64 	%fd163, %fd161, %fd162, %fd160;
	ld.shared.f64 	%fd164, [%r8+48];
	ld.shared.f64 	%fd165, [%r11+384];
	fma.rn.f64 	%fd166, %fd164, %fd165, %fd163;
	ld.shared.f64 	%fd167, [%r8+56];
	ld.shared.f64 	%fd168, [%r11+448];
	fma.rn.f64 	%fd199, %fd167, %fd168, %fd166;
	bar.sync 	0;
	add.s32 	%r75, %r75, 2;
$L__BB0_7:
	and.b32  	%r62, %r6, 1;
	setp.eq.b32 	%p6, %r62, 1;
	not.pred 	%p7, %p6;
	@%p7 bra 	$L__BB0_9;
	ld.param.u64 	%rd38, [_Z14mul_matrix_gpuPdS_S_i_param_1];
	ld.param.u64 	%rd35, [_Z14mul_matrix_gpuPdS_S_i_param_0];
	shl.b32 	%r63, %r75, 3;
	add.s32 	%r64, %r7, %r63;
	cvta.to.global.u64 	%rd24, %rd35;
	mul.wide.s32 	%rd25, %r64, 8;
	add.s64 	%rd26, %rd24, %rd25;
	ld.global.f64 	%fd169, [%rd26];
	st.shared.f64 	[%r9], %fd169;
	add.s32 	%r65, %r63, %r2;
	mad.lo.s32 	%r66, %r65, %r34, %r5;
	cvta.to.global.u64 	%rd27, %rd38;
	mul.wide.u32 	%rd28, %r66, 8;
	add.s64 	%rd29, %rd27, %rd28;
	ld.global.f64 	%fd170, [%rd29];
	st.shared.f64 	[%r10], %fd170;
	bar.sync 	0;
	ld.shared.f64 	%fd171, [%r8];
	ld.shared.f64 	%fd172, [%r11];
	fma.rn.f64 	%fd173, %fd171, %fd172, %fd199;
	ld.shared.f64 	%fd174, [%r8+8];
	ld.shared.f64 	%fd175, [%r11+64];
	fma.rn.f64 	%fd176, %fd174, %fd175, %fd173;
	ld.shared.f64 	%fd177, [%r8+16];
	ld.shared.f64 	%fd178, [%r11+128];
	fma.rn.f64 	%fd179, %fd177, %fd178, %fd176;
	ld.shared.f64 	%fd180, [%r8+24];
	ld.shared.f64 	%fd181, [%r11+192];
	fma.rn.f64 	%fd182, %fd180, %fd181, %fd179;
	ld.shared.f64 	%fd183, [%r8+32];
	ld.shared.f64 	%fd184, [%r11+256];
	fma.rn.f64 	%fd185, %fd183, %fd184, %fd182;
	ld.shared.f64 	%fd186, [%r8+40];
	ld.shared.f64 	%fd187, [%r11+320];
	fma.rn.f64 	%fd188, %fd186, %fd187, %fd185;
	ld.shared.f64 	%fd189, [%r8+48];
	ld.shared.f64 	%fd190, [%r11+384];
	fma.rn.f64 	%fd191, %fd189, %fd190, %fd188;
	ld.shared.f64 	%fd192, [%r8+56];
	ld.shared.f64 	%fd193, [%r11+448];
	fma.rn.f64 	%fd199, %fd192, %fd193, %fd191;
	bar.sync 	0;
$L__BB0_9:
	ld.param.u64 	%rd39, [_Z14mul_matrix_gpuPdS_S_i_param_2];
	cvta.to.global.u64 	%rd30, %rd39;
	mad.lo.s32 	%r67, %r34, %r3, %r5;
	mul.wide.s32 	%rd31, %r67, 8;
	add.s64 	%rd32, %rd30, %rd31;
	st.global.f64 	[%rd32], %fd199;
	ret;

}


// ===== COMPILED SASS (sm_100) =====

	.target	sm_100

	.elftype	@"ET_EXEC"


//--------------------- .note.nv.tkinfo           --------------------------
	.section	.note.nv.tkinfo,"",@"SHT_NOTE"
	.sectionflags	@"SHF_NOTE_NV_TKINFO"
	.tkinfo
        /*0018*/ 	.word	0x00000002
        /*0030*/ 	.string	""
        /*0030*/ 	.string	"ptxas"
        /*0030*/ 	.string	"Cuda compilation tools, release 13.0, V13.0.88"
        /*0030*/ 	.string	"Build cuda_13.0.r13.0/compiler.36424714_0"
        /*0030*/ 	.string	"-arch sm_100 -m 64 "



//--------------------- .note.nv.cuinfo           --------------------------
	.section	.note.nv.cuinfo,"",@"SHT_NOTE"
	.sectionflags	@"SHF_NOTE_NV_CUINFO"
        /*0018*/ 	.short	0x0002
        /*001a*/ 	.short	0x0064
        /*001c*/ 	.short	0x0082
	.zero		2


//--------------------- .nv.info                  --------------------------
	.section	.nv.info,"",@"SHT_CUDA_INFO"
	.align	4


	//----- nvinfo : EIATTR_REGCOUNT
	.align		4
        /*0000*/ 	.byte	0x04, 0x2f
        /*0002*/ 	.short	(.L_1 - .L_0)
	.align		4
.L_0:
        /*0004*/ 	.word	index@(_Z14mul_matrix_gpuPdS_S_i)
        /*0008*/ 	.word	0x00000028


	//----- nvinfo : EIATTR_FRAME_SIZE
	.align		4
.L_1:
        /*000c*/ 	.byte	0x04, 0x11
        /*000e*/ 	.short	(.L_3 - .L_2)
	.align		4
.L_2:
        /*0010*/ 	.word	index@(_Z14mul_matrix_gpuPdS_S_i)
        /*0014*/ 	.word	0x00000000


	//----- nvinfo : EIATTR_MIN_STACK_SIZE
	.align		4
.L_3:
        /*0018*/ 	.byte	0x04, 0x12
        /*001a*/ 	.short	(.L_5 - .L_4)
	.align		4
.L_4:
        /*001c*/ 	.word	index@(_Z14mul_matrix_gpuPdS_S_i)
        /*0020*/ 	.word	0x00000000
.L_5:


//--------------------- .nv.compat                --------------------------
	.section	.nv.compat,"",@"SHT_CUDA_COMPAT_INFO"
	.align	4
        /*0000*/ 	.byte	0x02, 0x09, 0x00, 0x00, 0x02, 0x02, 0x01, 0x00, 0x02, 0x05, 0x05, 0x00, 0x03, 0x07, 0x01, 0x01
        /*0010*/ 	.byte	0x02, 0x03, 0x00, 0x00, 0x02, 0x06, 0x01, 0x00, 0x04, 0x0b, 0x08, 0x00, 0x01, 0x00, 0x00, 0x00
        /*0020*/ 	.byte	0x00, 0x00, 0x00, 0x00


//--------------------- .nv.info._Z14mul_matrix_gpuPdS_S_i --------------------------
	.section	.nv.info._Z14mul_matrix_gpuPdS_S_i,"",@"SHT_CUDA_INFO"
	.sectionflags	@""
	.align	4


	//----- nvinfo : EIATTR_CUDA_API_VERSION
	.align		4
        /*0000*/ 	.byte	0x04, 0x37
        /*0002*/ 	.short	(.L_7 - .L_6)
.L_6:
        /*0004*/ 	.word	0x00000082


	//----- nvinfo : EIATTR_KPARAM_INFO
	.align		4
.L_7:
        /*0008*/ 	.byte	0x04, 0x17
        /*000a*/ 	.short	(.L_9 - .L_8)
.L_8:
        /*000c*/ 	.word	0x00000000
        /*0010*/ 	.short	0x0003
        /*0012*/ 	.short	0x0018
        /*0014*/ 	.byte	0x00, 0xf0, 0x11, 0x00


	//----- nvinfo : EIATTR_KPARAM_INFO
	.align		4
.L_9:
        /*0018*/ 	.byte	0x04, 0x17
        /*001a*/ 	.short	(.L_11 - .L_10)
.L_10:
        /*001c*/ 	.word	0x00000000
        /*0020*/ 	.short	0x0002
        /*0022*/ 	.short	0x0010
        /*0024*/ 	.byte	0x00, 0xf5, 0x21, 0x00


	//----- nvinfo : EIATTR_KPARAM_INFO
	.align		4
.L_11:
        /*0028*/ 	.byte	0x04, 0x17
        /*002a*/ 	.short	(.L_13 - .L_12)
.L_12:
        /*002c*/ 	.word	0x00000000
        /*0030*/ 	.short	0x0001
        /*0032*/ 	.short	0x0008
        /*0034*/ 	.byte	0x00, 0xf5, 0x21, 0x00


	//----- nvinfo : EIATTR_KPARAM_INFO
	.align		4
.L_13:
        /*0038*/ 	.byte	0x04, 0x17
        /*003a*/ 	.short	(.L_15 - .L_14)
.L_14:
        /*003c*/ 	.word	0x00000000
        /*0040*/ 	.short	0x0000
        /*0042*/ 	.short	0x0000
        /*0044*/ 	.byte	0x00, 0xf5, 0x21, 0x00


	//----- nvinfo : EIATTR_SPARSE_MMA_MASK
	.align		4
.L_15:
        /*0048*/ 	.byte	0x03, 0x50
        /*004a*/ 	.short	0x0000


	//----- nvinfo : EIATTR_MAXREG_COUNT
	.align		4
        /*004c*/ 	.byte	0x03, 0x1b
        /*004e*/ 	.short	0x00ff


	//----- nvinfo : EIATTR_NUM_BARRIERS
	.align		4
        /*0050*/ 	.byte	0x02, 0x4c
        /*0052*/ 	.byte	0x01
	.zero		1


	//----- nvinfo : EIATTR_MERCURY_ISA_VERSION
	.align		4
        /*0054*/ 	.byte	0x03, 0x5f
        /*0056*/ 	.short	0x0101


	//----- nvinfo : EIATTR_VRC_CTA_INIT_COUNT
	.align		4
        /*0058*/ 	.byte	0x02, 0x4a
	.zero		1
	.zero		1


	//----- nvinfo : EIATTR_EXIT_INSTR_OFFSETS
	.align		4
        /*005c*/ 	.byte	0x04, 0x1c
        /*005e*/ 	.short	(.L_17 - .L_16)


	//   ....[0]....
.L_16:
        /*0060*/ 	.word	0x000010f0


	//----- nvinfo : EIATTR_CBANK_PARAM_SIZE
	.align		4
.L_17:
        /*0064*/ 	.byte	0x03, 0x19
        /*0066*/ 	.short	0x001c


	//----- nvinfo : EIATTR_PARAM_CBANK
	.align		4
        /*0068*/ 	.byte	0x04, 0x0a
        /*006a*/ 	.short	(.L_19 - .L_18)
	.align		4
.L_18:
        /*006c*/ 	.word	index@(.nv.constant0._Z14mul_matrix_gpuPdS_S_i)
        /*0070*/ 	.short	0x0380
        /*0072*/ 	.short	0x001c


	//----- nvinfo : EIATTR_SW_WAR
	.align		4
.L_19:
        /*0074*/ 	.byte	0x04, 0x36
        /*0076*/ 	.short	(.L_21 - .L_20)
.L_20:
        /*0078*/ 	.word	0x00000008
.L_21:


//--------------------- .nv.callgraph             --------------------------
	.section	.nv.callgraph,"",@"SHT_CUDA_CALLGRAPH"
	.align	4
	.sectionentsize	8
	.align		4
        /*0000*/ 	.word	0x00000000
	.align		4
        /*0004*/ 	.word	0xffffffff
	.align		4
        /*0008*/ 	.word	0x00000000
	.align		4
        /*000c*/ 	.word	0xfffffffe
	.align		4
        /*0010*/ 	.word	0x00000000
	.align		4
        /*0014*/ 	.word	0xfffffffd
	.align		4
        /*0018*/ 	.word	0x00000000
	.align		4
        /*001c*/ 	.word	0xfffffffc


//--------------------- .text._Z14mul_matrix_gpuPdS_S_i --------------------------
	.section	.text._Z14mul_matrix_gpuPdS_S_i,"ax",@progbits
	.align	128
        .global         _Z14mul_matrix_gpuPdS_S_i
        .type           _Z14mul_matrix_gpuPdS_S_i,@function
        .size           _Z14mul_matrix_gpuPdS_S_i,(.L_x_5 - _Z14mul_matrix_gpuPdS_S_i)
        .other          _Z14mul_matrix_gpuPdS_S_i,@"STO_CUDA_ENTRY STV_DEFAULT"
_Z14mul_matrix_gpuPdS_S_i:
.text._Z14mul_matrix_gpuPdS_S_i:
[----:B------:R-:W-:Y:S08]  /*0000*/  LDC R1, c[0x0][0x37c] ;  /* 0x0000df00ff017b82 */ /* 0x000ff00000000800 */
[----:B------:R-:W0:Y:S01]  /*0010*/  LDC R2, c[0x0][0x398] ;  /* 0x0000e600ff027b82 */ /* 0x000e220000000800 */
[----:B------:R-:W1:Y:S01]  /*0020*/  S2R R5, SR_CTAID.Y ;  /* 0x0000000000057919 */ /* 0x000e620000002600 */
[----:B------:R-:W2:Y:S01]  /*0030*/  LDCU.64 UR8, c[0x0][0x358] ;  /* 0x00006b00ff0877ac */ /* 0x000ea20008000a00 */
[----:B------:R-:W-:Y:S01]  /*0040*/  CS2R R30, SRZ ;  /* 0x00000000001e7805 */ /* 0x000fe2000001ff00 */
[----:B------:R-:W1:Y:S01]  /*0050*/  S2R R0, SR_TID.Y ;  /* 0x0000000000007919 */ /* 0x000e620000002200 */
[----:B------:R-:W3:Y:S01]  /*0060*/  S2R R18, SR_CTAID.X ;  /* 0x0000000000127919 */ /* 0x000ee20000002500 */
[----:B------:R-:W3:Y:S01]  /*0070*/  S2R R15, SR_TID.X ;  /* 0x00000000000f7919 */ /* 0x000ee20000002100 */
[----:B0-----:R-:W-:-:S02]  /*0080*/  ISETP.GE.AND P0, PT, R2, 0x8, PT ;  /* 0x000000080200780c */ /* 0x001fc40003f06270 */
[----:B------:R-:W-:-:S04]  /*0090*/  SHF.R.S32.HI R3, RZ, 0x1f, R2 ;  /* 0x0000001fff037819 */ /* 0x000fc80000011402 */
[----:B------:R-:W-:Y:S02]  /*00a0*/  LEA.HI R3, R3, R2, RZ, 0x3 ;  /* 0x0000000203037211 */ /* 0x000fe400078f18ff */
[----:B-1----:R-:W-:Y:S01]  /*00b0*/  LEA R22, R5, R0, 0x3 ;  /* 0x0000000005167211 */ /* 0x002fe200078e18ff */
[----:B---3--:R-:W-:-:S04]  /*00c0*/  IMAD R21, R18, 0x8, R15 ;  /* 0x0000000812157824 */ /* 0x008fc800078e020f */
[----:B--2---:R-:W-:Y:S05]  /*00d0*/  @!P0 BRA `(.L_x_0) ;  /* 0x0000000c00f48947 */ /* 0x004fea0003800000 */
[----:B------:R-:W0:Y:S01]  /*00e0*/  S2UR UR6, SR_CgaCtaId ;  /* 0x00000000000679c3 */ /* 0x000e220000008800 */
[----:B------:R-:W-:Y:S01]  /*00f0*/  SHF.R.S32.HI R25, RZ, 0x3, R3 ;  /* 0x00000003ff197819 */ /* 0x000fe20000011403 */
[----:B------:R-:W-:Y:S01]  /*0100*/  UMOV UR4, 0x400 ;  /* 0x0000040000047882 */ /* 0x000fe20000000000 */
[----:B------:R-:W-:Y:S01]  /*0110*/  IMAD R20, R22, R2, R15 ;  /* 0x0000000216147224 */ /* 0x000fe200078e020f */
[----:B------:R-:W-:Y:S01]  /*0120*/  UIADD3 UR5, UPT, UPT, UR4, 0x200, URZ ;  /* 0x0000020004057890 */ /* 0x000fe2000fffe0ff */
[----:B------:R-:W-:Y:S01]  /*0130*/  IADD3 R3, PT, PT, R25, -0x1, RZ ;  /* 0xffffffff19037810 */ /* 0x000fe20007ffe0ff */
[----:B------:R-:W-:Y:S01]  /*0140*/  IMAD.MOV.U32 R4, RZ, RZ, RZ ;  /* 0x000000ffff047224 */ /* 0x000fe200078e00ff */
[----:B------:R-:W-:Y:S02]  /*0150*/  CS2R R30, SRZ ;  /* 0x00000000001e7805 */ /* 0x000fe4000001ff00 */
[----:B------:R-:W-:Y:S01]  /*0160*/  ISETP.GE.U32.AND P0, PT, R3, 0x3, PT ;  /* 0x000000030300780c */ /* 0x000fe20003f06070 */
[----:B0-----:R-:W-:-:S02]  /*0170*/  ULEA UR5, UR6, UR5, 0x18 ;  /* 0x0000000506057291 */ /* 0x001fc4000f8ec0ff */
[----:B------:R-:W-:-:S04]  /*0180*/  ULEA UR4, UR6, UR4, 0x18 ;  /* 0x0000000406047291 */ /* 0x000fc8000f8ec0ff */
[----:B------:R-:W-:Y:S02]  /*0190*/  LEA R3, R15, UR5, 0x3 ;  /* 0x000000050f037c11 */ /* 0x000fe4000f8e18ff */
[----:B------:R-:W-:-:S03]  /*01a0*/  LEA R7, R0, UR4, 0x6 ;  /* 0x0000000400077c11 */ /* 0x000fc6000f8e30ff */
[----:B------:R-:W-:Y:S01]  /*01b0*/  IMAD R6, R0, 0x40, R3 ;  /* 0x0000004000067824 */ /* 0x000fe200078e0203 */
[----:B------:R-:W-:Y:S01]  /*01c0*/  LEA R5, R15, R7, 0x3 ;  /* 0x000000070f057211 */ /* 0x000fe200078e18ff */
[----:B------:R-:W-:Y:S06]  /*01d0*/  @!P0 BRA `(.L_x_1) ;  /* 0x0000000800188947 */ /* 0x000fec0003800000 */
[C---:B------:R-:W-:Y:S01]  /*01e0*/  IADD3 R9, PT, PT, R0.reuse, 0x18, RZ ;  /* 0x0000001800097810 */ /* 0x040fe20007ffe0ff */
[C---:B------:R-:W-:Y:S01]  /*01f0*/  VIADD R11, R0.reuse, 0x10 ;  /* 0x00000010000b7836 */ /* 0x040fe20000000000 */
[C---:B------:R-:W-:Y:S01]  /*0200*/  IADD3 R13, PT, PT, R0.reuse, 0x8, RZ ;  /* 0x00000008000d7810 */ /* 0x040fe20007ffe0ff */
[-CC-:B------:R-:W-:Y:S01]  /*0210*/  IMAD R17, R0, R2.reuse, R15.reuse ;  /* 0x0000000200117224 */ /* 0x180fe200078e020f */
[----:B------:R-:W-:Y:S01]  /*0220*/  LOP3.LUT R4, R25, 0xffffffc, RZ, 0xc0, !PT ;  /* 0x0ffffffc19047812 */ /* 0x000fe200078ec0ff */
[-CC-:B------:R-:W-:Y:S01]  /*0230*/  IMAD R9, R9, R2.reuse, R15.reuse ;  /* 0x0000000209097224 */ /* 0x180fe200078e020f */
[----:B------:R-:W-:Y:S01]  /*0240*/  CS2R R30, SRZ ;  /* 0x00000000001e7805 */ /* 0x000fe2000001ff00 */
[-CC-:B------:R-:W-:Y:S01]  /*0250*/  IMAD R11, R11, R2.reuse, R15.reuse ;  /* 0x000000020b0b7224 */ /* 0x180fe200078e020f */
[----:B------:R-:W-:Y:S01]  /*0260*/  IADD3 R24, PT, PT, -R4, RZ, RZ ;  /* 0x000000ff04187210 */ /* 0x000fe20007ffe1ff */
[----:B------:R-:W-:Y:S01]  /*0270*/  IMAD R13, R13, R2, R15 ;  /* 0x000000020d0d7224 */ /* 0x000fe200078e020f */
[C---:B------:R-:W-:Y:S01]  /*0280*/  LEA R23, R18.reuse, R9, 0x3 ;  /* 0x0000000912177211 */ /* 0x040fe200078e18ff */
[----:B------:R-:W-:-:S02]  /*0290*/  IMAD R17, R18, 0x8, R17 ;  /* 0x0000000812117824 */ /* 0x000fc400078e0211 */
[C---:B------:R-:W-:Y:S01]  /*02a0*/  IMAD R19, R18.reuse, 0x8, R11 ;  /* 0x0000000812137824 */ /* 0x040fe200078e020b */
[----:B------:R-:W-:Y:S01]  /*02b0*/  LEA R18, R18, R13, 0x3 ;  /* 0x0000000d12127211 */ /* 0x000fe200078e18ff */
[----:B------:R-:W-:-:S07]  /*02c0*/  IMAD.MOV.U32 R16, RZ, RZ, R20 ;  /* 0x000000ffff107224 */ /* 0x000fce00078e0014 */
.L_x_2:
[----:B------:R-:W0:Y:S08]  /*02d0*/  LDC.64 R26, c[0x0][0x380] ;  /* 0x0000e000ff1a7b82 */ /* 0x000e300000000a00 */
[----:B------:R-:W1:Y:S01]  /*02e0*/  LDC.64 R28, c[0x0][0x388] ;  /* 0x0000e200ff1c7b82 */ /* 0x000e620000000a00 */
[----:B0-----:R-:W-:-:S05]  /*02f0*/  IMAD.WIDE R26, R16, 0x8, R26 ;  /* 0x00000008101a7825 */ /* 0x001fca00078e021a */
[----:B------:R-:W2:Y:S01]  /*0300*/  LDG.E.64 R10, desc[UR8][R26.64] ;  /* 0x000000081a0a7981 */ /* 0x000ea2000c1e1b00 */
[----:B-1----:R-:W-:-:S06]  /*0310*/  IMAD.WIDE.U32 R8, R17, 0x8, R28 ;  /* 0x0000000811087825 */ /* 0x002fcc00078e001c */
[----:B------:R-:W3:Y:S04]  /*0320*/  LDG.E.64 R8, desc[UR8][R8.64] ;  /* 0x0000000808087981 */ /* 0x000ee8000c1e1b00 */
[----:B--2---:R-:W-:Y:S04]  /*0330*/  STS.64 [R5], R10 ;  /* 0x0000000a05007388 */ /* 0x004fe80000000a00 */
[----:B---3--:R-:W-:Y:S01]  /*0340*/  STS.64 [R6], R8 ;  /* 0x0000000806007388 */ /* 0x008fe20000000a00 */
[----:B------:R-:W-:Y:S06]  /*0350*/  BAR.SYNC.DEFER_BLOCKING 0x0 ;  /* 0x0000000000007b1d */ /* 0x000fec0000010000 */
[----:B------:R-:W-:Y:S04]  /*0360*/  LDS.64 R8, [R3] ;  /* 0x0000000003087984 */ /* 0x000fe80000000a00 */
[----:B------:R-:W0:Y:S04]  /*0370*/  LDS.128 R12, [R7] ;  /* 0x00000000070c7984 */ /* 0x000e280000000c00 */
[----:B------:R-:W1:Y:S01]  /*0380*/  LDS.64 R32, [R3+0x40] ;  /* 0x0000400003207984 */ /* 0x000e620000000a00 */
[----:B0-----:R-:W-:-:S03]  /*0390*/  DFMA R30, R12, R8, R30 ;  /* 0x000000080c1e722b */ /* 0x001fc6000000001e */
[----:B------:R-:W-:Y:S04]  /*03a0*/  LDS.64 R12, [R3+0x80] ;  /* 0x00008000030c7984 */ /* 0x000fe80000000a00 */
[----:B------:R-:W0:Y:S01]  /*03b0*/  LDS.128 R8, [R7+0x10] ;  /* 0x0000100007087984 */ /* 0x000e220000000c00 */
[----:B-1----:R-:W-:-:S03]  /*03c0*/  DFMA R32, R32, R14, R30 ;  /* 0x0000000e2020722b */ /* 0x002fc6000000001e */
[----:B------:R-:W1:Y:S05]  /*03d0*/  LDS.64 R30, [R3+0xc0] ;  /* 0x0000c000031e7984 */ /* 0x000e6a0000000a00 */
[----:B0-----:R-:W-:Y:S01]  /*03e0*/  DFMA R32, R8, R12, R32 ;  /* 0x0000000c0820722b */ /* 0x001fe20000000020 */
[----:B------:R-:W-:Y:S04]  /*03f0*/  LDS.64 R8, [R3+0x100] ;  /* 0x0001000003087984 */ /* 0x000fe80000000a00 */
[----:B------:R-:W0:Y:S03]  /*0400*/  LDS.128 R12, [R7+0x20] ;  /* 0x00002000070c7984 */ /* 0x000e260000000c00 */
[----:B-1----:R-:W-:-:S02]  /*0410*/  DFMA R10, R30, R10, R32 ;  /* 0x0000000a1e0a722b */ /* 0x002fc40000000020 */
[----:B------:R-:W1:Y:S04]  /*0420*/  LDS.64 R32, [R3+0x140] ;  /* 0x0001400003207984 */ /* 0x000e680000000a00 */
[----:B------:R-:W-:Y:S02]  /*0430*/  LDS.64 R30, [R3+0x1c0] ;  /* 0x0001c000031e7984 */ /* 0x000fe40000000a00 */
[----:B0-----:R-:W-:Y:S02]  /*0440*/  DFMA R12, R12, R8, R10 ;  /* 0x000000080c0c722b */ /* 0x001fe4000000000a */
[----:B------:R-:W-:Y:S06]  /*0450*/  LDS.64 R8, [R3+0x180] ;  /* 0x0001800003087984 */ /* 0x000fec0000000a00 */
[----:B-1----:R-:W-:-:S02]  /*0460*/  DFMA R32, R32, R14, R12 ;  /* 0x0000000e2020722b */ /* 0x002fc4000000000c */
[----:B------:R-:W0:Y:S01]  /*0470*/  LDS.128 R12, [R7+0x30] ;  /* 0x00003000070c7984 */ /* 0x000e220000000c00 */
[----:B------:R-:W-:Y:S06]  /*0480*/  BAR.SYNC.DEFER_BLOCKING 0x0 ;  /* 0x0000000000007b1d */ /* 0x000fec0000010000 */
[----:B------:R-:W2:Y:S04]  /*0490*/  LDG.E.64 R10, desc[UR8][R26.64+0x40] ;  /* 0x000040081a0a7981 */ /* 0x000ea8000c1e1b00 */
[----:B--2---:R1:W-:Y:S02]  /*04a0*/  STS.64 [R5], R10 ;  /* 0x0000000a05007388 */ /* 0x0043e40000000a00 */
[----:B-1----:R-:W-:-:S06]  /*04b0*/  IMAD.WIDE.U32 R10, R18, 0x8, R28 ;  /* 0x00000008120a7825 */ /* 0x002fcc00078e001c */
[----:B------:R-:W2:Y:S01]  /*04c0*/  LDG.E.64 R10, desc[UR8][R10.64] ;  /* 0x000000080a0a7981 */ /* 0x000ea2000c1e1b00 */
[----:B0-----:R-:W-:-:S08]  /*04d0*/  DFMA R32, R12, R8, R32 ;  /* 0x000000080c20722b */ /* 0x001fd00000000020 */
[----:B------:R-:W-:Y:S01]  /*04e0*/  DFMA R14, R30, R14, R32 ;  /* 0x0000000e1e0e722b */ /* 0x000fe20000000020 */
[----:B--2---:R-:W-:Y:S01]  /*04f0*/  STS.64 [R6], R10 ;  /* 0x0000000a06007388 */ /* 0x004fe20000000a00 */
[----:B------:R-:W-:Y:S06]  /*0500*/  BAR.SYNC.DEFER_BLOCKING 0x0 ;  /* 0x0000000000007b1d */ /* 0x000fec0000010000 */
[----:B------:R-:W-:Y:S04]  /*0510*/  LDS.64 R12, [R3] ;  /* 0x00000000030c7984 */ /* 0x000fe80000000a00 */
[----:B------:R-:W0:Y:S04]  /*0520*/  LDS.128 R8, [R7] ;  /* 0x0000000007087984 */ /* 0x000e280000000c00 */
[----:B------:R-:W1:Y:S04]  /*0530*/  LDS.64 R30, [R3+0x40] ;  /* 0x00004000031e7984 */ /* 0x000e680000000a00 */
[----:B------:R-:W-:Y:S01]  /*0540*/  LDS.64 R32, [R3+0x80] ;  /* 0x0000800003207984 */ /* 0x000fe20000000a00 */
[----:B0-----:R-:W-:-:S03]  /*0550*/  DFMA R8, R8, R12, R14 ;  /* 0x0000000c0808722b */ /* 0x001fc6000000000e */
[----:B------:R-:W0:Y:S05]  /*0560*/  LDS.128 R12, [R7+0x10] ;  /* 0x00001000070c7984 */ /* 0x000e2a0000000c00 */
[----:B-1----:R-:W-:Y:S01]  /*0570*/  DFMA R8, R30, R10, R8 ;  /* 0x0000000a1e08722b */ /* 0x002fe20000000008 */
[----:B------:R-:W1:Y:S07]  /*0580*/  LDS.64 R30, [R3+0xc0] ;  /* 0x0000c000031e7984 */ /* 0x000e6e0000000a00 */
        /* <DEDUP_REMOVED lines=22> */
[----:B------:R-:W-:Y:S04]  /*06f0*/  LDS.64 R32, [R3+0x80] ;  /* 0x0000800003207984 */ /* 0x000fe80000000a00 */
        /* <DEDUP_REMOVED lines=9> */
[----:B------:R-:W-:Y:S06]  /*0790*/  LDS.64 R32, [R3+0x180] ;  /* 0x0001800003207984 */ /* 0x000fec0000000a00 */
[----:B0-----:R-:W-:Y:S01]  /*07a0*/  DFMA R8, R8, R12, R14 ;  /* 0x0000000c0808722b */ /* 0x001fe2000000000e */
[----:B------:R-:W-:Y:S02]  /*07b0*/  IMAD.WIDE.U32 R12, R23, 0x8, R28 ;  /* 0x00000008170c7825 */ /* 0x000fe400078e001c */
[----:B------:R-:W-:Y:S05]  /*07c0*/  LDS.64 R28, [R3+0x1c0] ;  /* 0x0001c000031c7984 */ /* 0x000fea0000000a00 */
[----:B------:R-:W-:-:S02]  /*07d0*/  DFMA R34, R34, R10, R8 ;  /* 0x0000000a2222722b */ /* 0x000fc40000000008 */
[----:B------:R-:W0:Y:S01]  /*07e0*/  LDS.128 R8, [R7+0x30] ;  /* 0x0000300007087984 */ /* 0x000e220000000c00 */
[----:B------:R-:W-:Y:S06]  /*07f0*/  BAR.SYNC.DEFER_BLOCKING 0x0 ;  /* 0x0000000000007b1d */ /* 0x000fec0000010000 */
[----:B------:R-:W2:Y:S04]  /*0800*/  LDG.E.64 R26, desc[UR8][R26.64+0xc0] ;  /* 0x0000c0081a1a7981 */ /* 0x000ea8000c1e1b00 */
[----:B------:R-:W3:Y:S01]  /*0810*/  LDG.E.64 R12, desc[UR8][R12.64] ;  /* 0x000000080c0c7981 */ /* 0x000ee2000c1e1b00 */
[----:B0-----:R-:W-:-:S08]  /*0820*/  DFMA R32, R8, R32, R34 ;  /* 0x000000200820722b */ /* 0x001fd00000000022 */
[----:B------:R-:W-:Y:S01]  /*0830*/  DFMA R32, R28, R10, R32 ;  /* 0x0000000a1c20722b */ /* 0x000fe20000000020 */
[----:B------:R-:W-:-:S05]  /*0840*/  VIADD R24, R24, 0x4 ;  /* 0x0000000418187836 */ /* 0x000fca0000000000 */
[----:B------:R-:W-:Y:S01]  /*0850*/  ISETP.NE.AND P0, PT, R24, RZ, PT ;  /* 0x000000ff1800720c */ /* 0x000fe20003f05270 */
[----:B------:R-:W-:Y:S01]  /*0860*/  IMAD R19, R2, 0x20, R19 ;  /* 0x0000002002137824 */ /* 0x000fe200078e0213 */
[----:B------:R-:W-:Y:S02]  /*0870*/  IADD3 R16, PT, PT, R16, 0x20, RZ ;  /* 0x0000002010107810 */ /* 0x000fe40007ffe0ff */
[C---:B------:R-:W-:Y:S02]  /*0880*/  LEA R23, R2.reuse, R23, 0x5 ;  /* 0x0000001702177211 */ /* 0x040fe400078e28ff */
[C---:B------:R-:W-:Y:S02]  /*0890*/  LEA R18, R2.reuse, R18, 0x5 ;  /* 0x0000001202127211 */ /* 0x040fe400078e28ff */
[----:B------:R-:W-:Y:S01]  /*08a0*/  LEA R17, R2, R17, 0x5 ;  /* 0x0000001102117211 */ /* 0x000fe200078e28ff */
[----:B--2---:R-:W-:Y:S04]  /*08b0*/  STS.64 [R5], R26 ;  /* 0x0000001a05007388 */ /* 0x004fe80000000a00 */
[----:B---3--:R-:W-:Y:S01]  /*08c0*/  STS.64 [R6], R12 ;  /* 0x0000000c06007388 */ /* 0x008fe20000000a00 */
[----:B------:R-:W-:Y:S06]  /*08d0*/  BAR.SYNC.DEFER_BLOCKING 0x0 ;  /* 0x0000000000007b1d */ /* 0x000fec0000010000 */
[----:B------:R-:W-:Y:S04]  /*08e0*/  LDS.64 R30, [R3] ;  /* 0x00000000031e7984 */ /* 0x000fe80000000a00 */
[----:B------:R-:W0:Y:S04]  /*08f0*/  LDS.128 R12, [R7] ;  /* 0x00000000070c7984 */ /* 0x000e280000000c00 */
[----:B------:R-:W1:Y:S04]  /*0900*/  LDS.64 R26, [R3+0x40] ;  /* 0x00004000031a7984 */ /* 0x000e680000000a00 */
[----:B------:R-:W-:Y:S04]  /*0910*/  LDS.64 R28, [R3+0x80] ;  /* 0x00008000031c7984 */ /* 0x000fe80000000a00 */
[----:B------:R-:W2:Y:S01]  /*0920*/  LDS.128 R8, [R7+0x10] ;  /* 0x0000100007087984 */ /* 0x000ea20000000c00 */
[----:B0-----:R-:W-:-:S03]  /*0930*/  DFMA R32, R12, R30, R32 ;  /* 0x0000001e0c20722b */ /* 0x001fc60000000020 */
[----:B------:R-:W0:Y:S05]  /*0940*/  LDS.64 R30, [R3+0xc0] ;  /* 0x0000c000031e7984 */ /* 0x000e2a0000000a00 */
[----:B-1----:R-:W-:Y:S01]  /*0950*/  DFMA R32, R26, R14, R32 ;  /* 0x0000000e1a20722b */ /* 0x002fe20000000020 */
[----:B------:R-:W-:Y:S04]  /*0960*/  LDS.64 R26, [R3+0x100] ;  /* 0x00010000031a7984 */ /* 0x000fe80000000a00 */
[----:B------:R-:W1:Y:S03]  /*0970*/  LDS.128 R12, [R7+0x20] ;  /* 0x00002000070c7984 */ /* 0x000e660000000c00 */
[----:B--2---:R-:W-:Y:S01]  /*0980*/  DFMA R32, R8, R28, R32 ;  /* 0x0000001c0820722b */ /* 0x004fe20000000020 */
[----:B------:R-:W2:Y:S07]  /*0990*/  LDS.64 R28, [R3+0x140] ;  /* 0x00014000031c7984 */ /* 0x000eae0000000a00 */
[----:B0-----:R-:W-:Y:S01]  /*09a0*/  DFMA R32, R30, R10, R32 ;  /* 0x0000000a1e20722b */ /* 0x001fe20000000020 */
[----:B------:R-:W-:Y:S04]  /*09b0*/  LDS.64 R30, [R3+0x180] ;  /* 0x00018000031e7984 */ /* 0x000fe80000000a00 */
[----:B------:R-:W0:Y:S03]  /*09c0*/  LDS.128 R8, [R7+0x30] ;  /* 0x0000300007087984 */ /* 0x000e260000000c00 */
[----:B-1----:R-:W-:Y:S01]  /*09d0*/  DFMA R26, R12, R26, R32 ;  /* 0x0000001a0c1a722b */ /* 0x002fe20000000020 */
[----:B------:R-:W1:Y:S07]  /*09e0*/  LDS.64 R12, [R3+0x1c0] ;  /* 0x0001c000030c7984 */ /* 0x000e6e0000000a00 */
[----:B--2---:R-:W-:-:S08]  /*09f0*/  DFMA R14, R28, R14, R26 ;  /* 0x0000000e1c0e722b */ /* 0x004fd0000000001a */
[----:B0-----:R-:W-:-:S08]  /*0a00*/  DFMA R30, R8, R30, R14 ;  /* 0x0000001e081e722b */ /* 0x001fd0000000000e */
[----:B-1----:R-:W-:Y:S01]  /*0a10*/  DFMA R30, R12, R10, R30 ;  /* 0x0000000a0c1e722b */ /* 0x002fe2000000001e */
[----:B------:R-:W-:Y:S06]  /*0a20*/  BAR.SYNC.DEFER_BLOCKING 0x0 ;  /* 0x0000000000007b1d */ /* 0x000fec0000010000 */
[----:B------:R-:W-:Y:S05]  /*0a30*/  @P0 BRA `(.L_x_2) ;  /* 0xfffffff800240947 */ /* 0x000fea000383ffff */
.L_x_1:
[----:B------:R-:W-:-:S13]  /*0a40*/  LOP3.LUT P0, R8, R25, 0x3, RZ, 0xc0, !PT ;  /* 0x0000000319087812 */ /* 0x000fda000780c0ff */
[----:B------:R-:W-:Y:S05]  /*0a50*/  @!P0 BRA `(.L_x_0) ;  /* 0x0000000400948947 */ /* 0x000fea0003800000 */
[----:B------:R-:W-:Y:S02]  /*0a60*/  ISETP.NE.AND P0, PT, R8, 0x1, PT ;  /* 0x000000010800780c */ /* 0x000fe40003f05270 */
[----:B------:R-:W-:-:S04]  /*0a70*/  LOP3.LUT R25, R25, 0x1, RZ, 0xc0, !PT ;  /* 0x0000000119197812 */ /* 0x000fc800078ec0ff */
[----:B------:R-:W-:-:S07]  /*0a80*/  ISETP.NE.U32.AND P1, PT, R25, 0x1, PT ;  /* 0x000000011900780c */ /* 0x000fce0003f25070 */
[----:B------:R-:W-:Y:S06]  /*0a90*/  @!P0 BRA `(.L_x_3) ;  /* 0x0000000000fc8947 */ /* 0x000fec0003800000 */
[----:B------:R-:W0:Y:S01]  /*0aa0*/  LDC.64 R24, c[0x0][0x380] ;  /* 0x0000e000ff187b82 */ /* 0x000e220000000a00 */
[C---:B------:R-:W-:Y:S01]  /*0ab0*/  IMAD R23, R4.reuse, 0x8, R0 ;  /* 0x0000000804177824 */ /* 0x040fe200078e0200 */
[----:B------:R-:W-:-:S03]  /*0ac0*/  LEA R9, R4, R20, 0x3 ;  /* 0x0000001404097211 */ /* 0x000fc600078e18ff */
[----:B------:R-:W-:-:S03]  /*0ad0*/  IMAD R35, R23, R2, R21 ;  /* 0x0000000217237224 */ /* 0x000fc600078e0215 */
[----:B------:R-:W1:Y:S01]  /*0ae0*/  LDC.64 R16, c[0x0][0x388] ;  /* 0x0000e200ff107b82 */ /* 0x000e620000000a00 */
[----:B0-----:R-:W-:-:S05]  /*0af0*/  IMAD.WIDE R24, R9, 0x8, R24 ;  /* 0x0000000809187825 */ /* 0x001fca00078e0218 */
[----:B------:R-:W2:Y:S01]  /*0b00*/  LDG.E.64 R32, desc[UR8][R24.64] ;  /* 0x0000000818207981 */ /* 0x000ea2000c1e1b00 */
[----:B-1----:R-:W-:-:S06]  /*0b10*/  IMAD.WIDE.U32 R34, R35, 0x8, R16 ;  /* 0x0000000823227825 */ /* 0x002fcc00078e0010 */
[----:B------:R-:W3:Y:S01]  /*0b20*/  LDG.E.64 R34, desc[UR8][R34.64] ;  /* 0x0000000822227981 */ /* 0x000ee2000c1e1b00 */
[----:B------:R-:W-:-:S03]  /*0b30*/  IADD3 R23, PT, PT, R23, 0x8, RZ ;  /* 0x0000000817177810 */ /* 0x000fc60007ffe0ff */
[----:B--2---:R-:W-:Y:S04]  /*0b40*/  STS.64 [R5], R32 ;  /* 0x0000002005007388 */ /* 0x004fe80000000a00 */
[----:B---3--:R-:W-:Y:S01]  /*0b50*/  STS.64 [R6], R34 ;  /* 0x0000002206007388 */ /* 0x008fe20000000a00 */
[----:B------:R-:W-:Y:S06]  /*0b60*/  BAR.SYNC.DEFER_BLOCKING 0x0 ;  /* 0x0000000000007b1d */ /* 0x000fec0000010000 */
[----:B------:R-:W-:Y:S04]  /*0b70*/  LDS.64 R28, [R3] ;  /* 0x00000000031c7984 */ /* 0x000fe80000000a00 */
[----:B------:R-:W0:Y:S04]  /*0b80*/  LDS.128 R8, [R7] ;  /* 0x0000000007087984 */ /* 0x000e280000000c00 */
[----:B------:R-:W1:Y:S04]  /*0b90*/  LDS.64 R26, [R3+0x40] ;  /* 0x00004000031a7984 */ /* 0x000e680000000a00 */
[----:B------:R-:W-:Y:S04]  /*0ba0*/  LDS.64 R18, [R3+0x80] ;  /* 0x0000800003127984 */ /* 0x000fe80000000a00 */
[----:B------:R-:W2:Y:S04]  /*0bb0*/  LDS.128 R12, [R7+0x10] ;  /* 0x00001000070c7984 */ /* 0x000ea80000000c00 */
[----:B------:R-:W3:Y:S04]  /*0bc0*/  LDS.64 R36, [R3+0xc0] ;  /* 0x0000c00003247984 */ /* 0x000ee80000000a00 */
[----:B------:R-:W-:Y:S04]  /*0bd0*/  LDS.64 R34, [R3+0x140] ;  /* 0x0001400003227984 */ /* 0x000fe80000000a00 */
[----:B------:R-:W-:Y:S01]  /*0be0*/  LDS.64 R32, [R3+0x1c0] ;  /* 0x0001c00003207984 */ /* 0x000fe20000000a00 */
[----:B0-----:R-:W-:-:S03]  /*0bf0*/  DFMA R8, R8, R28, R30 ;  /* 0x0000001c0808722b */ /* 0x001fc6000000001e */
[----:B------:R-:W-:Y:S04]  /*0c00*/  LDS.64 R30, [R3+0x100] ;  /* 0x00010000031e7984 */ /* 0x000fe80000000a00 */
[----:B------:R-:W-:Y:S01]  /*0c10*/  LDS.64 R28, [R3+0x180] ;  /* 0x00018000031c7984 */ /* 0x000fe20000000a00 */
[----:B-1----:R-:W-:-:S08]  /*0c20*/  DFMA R8, R26, R10, R8 ;  /* 0x0000000a1a08722b */ /* 0x002fd00000000008 */
[----:B--2---:R-:W-:Y:S01]  /*0c30*/  DFMA R8, R12, R18, R8 ;  /* 0x000000120c08722b */ /* 0x004fe20000000008 */
[----:B------:R-:W-:-:S04]  /*0c40*/  IMAD R13, R23, R2, R21 ;  /* 0x00000002170d7224 */ /* 0x000fc800078e0215 */
[----:B------:R-:W-:-:S03]  /*0c50*/  IMAD.WIDE.U32 R12, R13, 0x8, R16 ;  /* 0x000000080d0c7825 */ /* 0x000fc600078e0010 */
[----:B---3--:R-:W-:Y:S01]  /*0c60*/  DFMA R36, R36, R14, R8 ;  /* 0x0000000e2424722b */ /* 0x008fe20000000008 */
[----:B------:R-:W-:Y:S04]  /*0c70*/  LDS.128 R16, [R7+0x30] ;  /* 0x0000300007107984 */ /* 0x000fe80000000c00 */
[----:B------:R-:W0:Y:S01]  /*0c80*/  LDS.128 R8, [R7+0x20] ;  /* 0x0000200007087984 */ /* 0x000e220000000c00 */
[----:B------:R-:W-:Y:S06]  /*0c90*/  BAR.SYNC.DEFER_BLOCKING 0x0 ;  /* 0x0000000000007b1d */ /* 0x000fec0000010000 */
[----:B------:R-:W2:Y:S04]  /*0ca0*/  LDG.E.64 R24, desc[UR8][R24.64+0x40] ;  /* 0x0000400818187981 */ /* 0x000ea8000c1e1b00 */
[----:B------:R-:W3:Y:S01]  /*0cb0*/  LDG.E.64 R12, desc[UR8][R12.64] ;  /* 0x000000080c0c7981 */ /* 0x000ee2000c1e1b00 */
[----:B0-----:R-:W-:-:S08]  /*0cc0*/  DFMA R8, R8, R30, R36 ;  /* 0x0000001e0808722b */ /* 0x001fd00000000024 */
[----:B------:R-:W-:-:S08]  /*0cd0*/  DFMA R34, R34, R10, R8 ;  /* 0x0000000a2222722b */ /* 0x000fd00000000008 */
[----:B------:R-:W-:-:S08]  /*0ce0*/  DFMA R34, R16, R28, R34 ;  /* 0x0000001c1022722b */ /* 0x000fd00000000022 */
[----:B------:R-:W-:Y:S01]  /*0cf0*/  DFMA R34, R32, R18, R34 ;  /* 0x000000122022722b */ /* 0x000fe20000000022 */
[----:B------:R-:W-:Y:S01]  /*0d00*/  VIADD R4, R4, 0x2 ;  /* 0x0000000204047836 */ /* 0x000fe20000000000 */
        /* <DEDUP_REMOVED lines=10> */
[----:B------:R-:W4:Y:S01]  /*0db0*/  LDS.128 R16, [R7+0x20] ;  /* 0x0000200007107984 */ /* 0x000f220000000c00 */
[----:B0-----:R-:W-:-:S03]  /*0dc0*/  DFMA R34, R12, R26, R34 ;  /* 0x0000001a0c22722b */ /* 0x001fc60000000022 */
[----:B------:R-:W0:Y:S05]  /*0dd0*/  LDS.64 R26, [R3+0x140] ;  /* 0x00014000031a7984 */ /* 0x000e2a0000000a00 */
[----:B-1----:R-:W-:Y:S01]  /*0de0*/  DFMA R34, R30, R14, R34 ;  /* 0x0000000e1e22722b */ /* 0x002fe20000000022 */
[----:B------:R-:W-:Y:S04]  /*0df0*/  LDS.64 R30, [R3+0x180] ;  /* 0x00018000031e7984 */ /* 0x000fe80000000a00 */
[----:B------:R-:W1:Y:S03]  /*0e00*/  LDS.128 R12, [R7+0x30] ;  /* 0x00003000070c7984 */ /* 0x000e660000000c00 */
[----:B--2---:R-:W-:Y:S01]  /*0e10*/  DFMA R24, R8, R24, R34 ;  /* 0x000000180818722b */ /* 0x004fe20000000022 */
[----:B------:R-:W2:Y:S07]  /*0e20*/  LDS.64 R8, [R3+0x1c0] ;  /* 0x0001c00003087984 */ /* 0x000eae0000000a00 */
[----:B---3--:R-:W-:-:S08]  /*0e30*/  DFMA R10, R28, R10, R24 ;  /* 0x0000000a1c0a722b */ /* 0x008fd00000000018 */
[----:B----4-:R-:W-:-:S08]  /*0e40*/  DFMA R10, R16, R32, R10 ;  /* 0x00000020100a722b */ /* 0x010fd0000000000a */
[----:B0-----:R-:W-:-:S08]  /*0e50*/  DFMA R10, R26, R18, R10 ;  /* 0x000000121a0a722b */ /* 0x001fd0000000000a */
[----:B-1----:R-:W-:-:S08]  /*0e60*/  DFMA R30, R12, R30, R10 ;  /* 0x0000001e0c1e722b */ /* 0x002fd0000000000a */
[----:B--2---:R-:W-:Y:S01]  /*0e70*/  DFMA R30, R8, R14, R30 ;  /* 0x0000000e081e722b */ /* 0x004fe2000000001e */
[----:B------:R-:W-:Y:S10]  /*0e80*/  BAR.SYNC.DEFER_BLOCKING 0x0 ;  /* 0x0000000000007b1d */ /* 0x000ff40000010000 */
.L_x_3:
[----:B------:R-:W-:Y:S05]  /*0e90*/  @P1 BRA `(.L_x_0) ;  /* 0x0000000000841947 */ /* 0x000fea0003800000 */
[----:B------:R-:W0:Y:S01]  /*0ea0*/  LDC.64 R16, c[0x0][0x380] ;  /* 0x0000e000ff107b82 */ /* 0x000e220000000a00 */
[C---:B------:R-:W-:Y:S02]  /*0eb0*/  LEA R0, R4.reuse, R0, 0x3 ;  /* 0x0000000004007211 */ /* 0x040fe400078e18ff */
[----:B------:R-:W-:-:S03]  /*0ec0*/  LEA R9, R4, R20, 0x3 ;  /* 0x0000001404097211 */ /* 0x000fc600078e18ff */
[----:B------:R-:W-:Y:S02]  /*0ed0*/  IMAD R11, R0, R2, R21 ;  /* 0x00000002000b7224 */ /* 0x000fe400078e0215 */
[----:B------:R-:W1:Y:S01]  /*0ee0*/  LDC.64 R18, c[0x0][0x388] ;  /* 0x0000e200ff127b82 */ /* 0x000e620000000a00 */
[----:B0-----:R-:W-:-:S05]  /*0ef0*/  IMAD.WIDE R16, R9, 0x8, R16 ;  /* 0x0000000809107825 */ /* 0x001fca00078e0210 */
[----:B------:R-:W2:Y:S01]  /*0f00*/  LDG.E.64 R34, desc[UR8][R16.64] ;  /* 0x0000000810227981 */ /* 0x000ea2000c1e1b00 */
[----:B-1----:R-:W-:-:S05]  /*0f10*/  IMAD.WIDE.U32 R18, R11, 0x8, R18 ;  /* 0x000000080b127825 */ /* 0x002fca00078e0012 */
[----:B------:R-:W3:Y:S04]  /*0f20*/  LDG.E.64 R36, desc[UR8][R18.64] ;  /* 0x0000000812247981 */ /* 0x000ee8000c1e1b00 */
        /* <DEDUP_REMOVED lines=13> */
[----:B-1----:R-:W-:Y:S02]  /*1000*/  DFMA R10, R28, R10, R8 ;  /* 0x0000000a1c0a722b */ /* 0x002fe40000000008 */
[----:B------:R-:W-:Y:S04]  /*1010*/  LDS.64 R8, [R3+0x180] ;  /* 0x0001800003087984 */ /* 0x000fe80000000a00 */
[----:B------:R-:W1:Y:S02]  /*1020*/  LDS.128 R28, [R7+0x30] ;  /* 0x00003000071c7984 */ /* 0x000e640000000c00 */
[----:B--2---:R-:W-:-:S02]  /*1030*/  DFMA R10, R12, R24, R10 ;  /* 0x000000180c0a722b */ /* 0x004fc4000000000a */
[----:B------:R-:W2:Y:S06]  /*1040*/  LDS.64 R12, [R3+0x1c0] ;  /* 0x0001c000030c7984 */ /* 0x000eac0000000a00 */
[----:B---3--:R-:W-:-:S08]  /*1050*/  DFMA R10, R32, R14, R10 ;  /* 0x0000000e200a722b */ /* 0x008fd0000000000a */
[----:B----4-:R-:W-:-:S08]  /*1060*/  DFMA R10, R16, R26, R10 ;  /* 0x0000001a100a722b */ /* 0x010fd0000000000a */
[----:B0-----:R-:W-:-:S08]  /*1070*/  DFMA R4, R4, R18, R10 ;  /* 0x000000120404722b */ /* 0x001fd0000000000a */
[----:B-1----:R-:W-:-:S08]  /*1080*/  DFMA R4, R28, R8, R4 ;  /* 0x000000081c04722b */ /* 0x002fd00000000004 */
[----:B--2---:R-:W-:Y:S01]  /*1090*/  DFMA R30, R12, R30, R4 ;  /* 0x0000001e0c1e722b */ /* 0x004fe20000000004 */
[----:B------:R-:W-:Y:S10]  /*10a0*/  BAR.SYNC.DEFER_BLOCKING 0x0 ;  /* 0x0000000000007b1d */ /* 0x000ff40000010000 */
.L_x_0:
[----:B------:R-:W0:Y:S01]  /*10b0*/  LDC.64 R4, c[0x0][0x390] ;  /* 0x0000e400ff047b82 */ /* 0x000e220000000a00 */
[----:B------:R-:W-:-:S04]  /*10c0*/  IMAD R3, R22, R2, R21 ;  /* 0x0000000216037224 */ /* 0x000fc800078e0215 */
[----:B0-----:R-:W-:-:S05]  /*10d0*/  IMAD.WIDE R2, R3, 0x8, R4 ;  /* 0x0000000803027825 */ /* 0x001fca00078e0204 */
[----:B------:R-:W-:Y:S01]  /*10e0*/  STG.E.64 desc[UR8][R2.64], R30 ;  /* 0x0000001e02007986 */ /* 0x000fe2000c101b08 */
[----:B------:R-:W-:Y:S05]  /*10f0*/  EXIT ;  /* 0x000000000000794d */ /* 0x000fea0003800000 */
.L_x_4:
[----:B------:R-:W-:-:S00]  /*1100*/  BRA `(.L_x_4) ;  /* 0xfffffffc00fc7947 */ /* 0x000fc0000383ffff */
[----:B------:R-:W-:-:S00]  /*1110*/  NOP ;  /* 0x0000000000007918 */ /* 0x000fc00000000000 */
        /* <DEDUP_REMOVED lines=14> */
.L_x_5:


//--------------------- .nv.shared._Z14mul_matrix_gpuPdS_S_i --------------------------
	.section	.nv.shared._Z14mul_matrix_gpuPdS_S_i,"aw",@nobits
	.sectionflags	@""
	.align	8
.nv.shared._Z14mul_matrix_gpuPdS_S_i:
	.zero		2048


//--------------------- .nv.shared.reserved.0     --------------------------
	.section	.nv.shared.reserved.0,"aw",@nobits
	.weak		__nv_reservedSMEM_offset_0_alias
	.size		__nv_reservedSMEM_offset_0_alias, 0, 64
	.other		__nv_reservedSMEM_offset_0_alias,@"STO_CUDA_RESERVED_SHARED STV_DEFAULT"
__nv_reservedSMEM_offset_0_alias:
	.zero		0
	.zero		64


//--------------------- .nv.constant0._Z14mul_matrix_gpuPdS_S_i --------------------------
	.section	.nv.constant0._Z14mul_matrix_gpuPdS_S_i,"a",@progbits
	.sectionflags	@""
	.align	4
.nv.constant0._Z14mul_matrix_gpuPdS_S_i:
	.zero		924


//--------------------- SYMBOLS --------------------------

	.type		.nv.reservedSmem.offset0,@object
	.size		.nv.reservedSmem.offset0,0x4
	.type		.nv.reservedSmem.cap,@object
	.size		.nv.reservedSmem.cap,0x4
